//
// Generated by NVIDIA NVVM Compiler
//
// Compiler Build ID: CL-36424714
// Cuda compilation tools, release 13.0, V13.0.88
// Based on NVVM 20.0.0
//

.version 9.0
.target sm_100
.address_size 64

	// .globl	_Z10matmul_gpuPfS_S_

.visible .entry _Z10matmul_gpuPfS_S_(
	.param .u64 .ptr .align 1 _Z10matmul_gpuPfS_S__param_0,
	.param .u64 .ptr .align 1 _Z10matmul_gpuPfS_S__param_1,
	.param .u64 .ptr .align 1 _Z10matmul_gpuPfS_S__param_2
)
{
	.reg .pred 	%p<4>;
	.reg .b32 	%r<11>;
	.reg .b32 	%f<7>;
	.reg .b64 	%rd<13>;

	ld.param.u64 	%rd1, [_Z10matmul_gpuPfS_S__param_0];
	ld.param.u64 	%rd2, [_Z10matmul_gpuPfS_S__param_1];
	ld.param.u64 	%rd3, [_Z10matmul_gpuPfS_S__param_2];
	mov.u32 	%r3, %ctaid.y;
	mov.u32 	%r4, %ntid.y;
	mov.u32 	%r5, %tid.y;
	mad.lo.s32 	%r1, %r3, %r4, %r5;
	mov.u32 	%r6, %ctaid.x;
	mov.u32 	%r7, %ntid.x;
	mov.u32 	%r8, %tid.x;
	mad.lo.s32 	%r2, %r6, %r7, %r8;
	setp.gt.u32 	%p1, %r1, 1;
	setp.gt.s32 	%p2, %r2, 1;
	or.pred  	%p3, %p1, %p2;
	@%p3 bra 	$L__BB0_2;
	cvta.to.global.u64 	%rd4, %rd3;
	cvta.to.global.u64 	%rd5, %rd1;
	cvta.to.global.u64 	%rd6, %rd2;
	shl.b32 	%r9, %r1, 1;
	mul.wide.u32 	%rd7, %r9, 4;
	add.s64 	%rd8, %rd5, %rd7;
	ld.global.f32 	%f1, [%rd8];
	mul.wide.s32 	%rd9, %r2, 4;
	add.s64 	%rd10, %rd6, %rd9;
	ld.global.f32 	%f2, [%rd10];
	fma.rn.f32 	%f3, %f1, %f2, 0f00000000;
	ld.global.f32 	%f4, [%rd8+4];
	ld.global.f32 	%f5, [%rd10+8];
	fma.rn.f32 	%f6, %f4, %f5, %f3;
	add.s32 	%r10, %r9, %r2;
	mul.wide.s32 	%rd11, %r10, 4;
	add.s64 	%rd12, %rd4, %rd11;
	st.global.f32 	[%rd12], %f6;
$L__BB0_2:
	ret;

}


// ===== COMPILED SASS (sm_100) =====

	.target	sm_100

	.elftype	@"ET_EXEC"


//--------------------- .note.nv.tkinfo           --------------------------
	.section	.note.nv.tkinfo,"",@"SHT_NOTE"
	.sectionflags	@"SHF_NOTE_NV_TKINFO"
	.tkinfo
        /*0018*/ 	.word	0x00000002
        /*0030*/ 	.string	""
        /*0030*/ 	.string	"ptxas"
        /*0030*/ 	.string	"Cuda compilation tools, release 13.0, V13.0.88"
        /*0030*/ 	.string	"Build cuda_13.0.r13.0/compiler.36424714_0"
        /*0030*/ 	.string	"-arch sm_100 -m 64 "



//--------------------- .note.nv.cuinfo           --------------------------
	.section	.note.nv.cuinfo,"",@"SHT_NOTE"
	.sectionflags	@"SHF_NOTE_NV_CUINFO"
        /*0018*/ 	.short	0x0002
        /*001a*/ 	.short	0x0064
        /*001c*/ 	.short	0x0082
	.zero		2


//--------------------- .nv.info                  --------------------------
	.section	.nv.info,"",@"SHT_CUDA_INFO"
	.align	4


	//----- nvinfo : EIATTR_REGCOUNT
	.align		4
        /*0000*/ 	.byte	0x04, 0x2f
        /*0002*/ 	.short	(.L_1 - .L_0)
	.align		4
.L_0:
        /*0004*/ 	.word	index@(_Z10matmul_gpuPfS_S_)
        /*0008*/ 	.word	0x00000010


	//----- nvinfo : EIATTR_FRAME_SIZE
	.align		4
.L_1:
        /*000c*/ 	.byte	0x04, 0x11
        /*000e*/ 	.short	(.L_3 - .L_2)
	.align		4
.L_2:
        /*0010*/ 	.word	index@(_Z10matmul_gpuPfS_S_)
        /*0014*/ 	.word	0x00000000


	//----- nvinfo : EIATTR_MIN_STACK_SIZE
	.align		4
.L_3:
        /*0018*/ 	.byte	0x04, 0x12
        /*001a*/ 	.short	(.L_5 - .L_4)
	.align		4
.L_4:
        /*001c*/ 	.word	index@(_Z10matmul_gpuPfS_S_)
        /*0020*/ 	.word	0x00000000
.L_5:


//--------------------- .nv.compat                --------------------------
	.section	.nv.compat,"",@"SHT_CUDA_COMPAT_INFO"
	.align	4
        /*0000*/ 	.byte	0x02, 0x09, 0x00, 0x00, 0x02, 0x02, 0x01, 0x00, 0x02, 0x05, 0x05, 0x00, 0x03, 0x07, 0x01, 0x01
        /*0010*/ 	.byte	0x02, 0x03, 0x00, 0x00, 0x02, 0x06, 0x01, 0x00, 0x04, 0x0b, 0x08, 0x00, 0x09, 0x00, 0x00, 0x00
        /*0020*/ 	.byte	0x00, 0x00, 0x00, 0x00


//--------------------- .nv.info._Z10matmul_gpuPfS_S_ --------------------------
	.section	.nv.info._Z10matmul_gpuPfS_S_,"",@"SHT_CUDA_INFO"
	.sectionflags	@""
	.align	4


	//----- nvinfo : EIATTR_CUDA_API_VERSION
	.align		4
        /*0000*/ 	.byte	0x04, 0x37
        /*0002*/ 	.short	(.L_7 - .L_6)
.L_6:
        /*0004*/ 	.word	0x00000082


	//----- nvinfo : EIATTR_KPARAM_INFO
	.align		4
.L_7:
        /*0008*/ 	.byte	0x04, 0x17
        /*000a*/ 	.short	(.L_9 - .L_8)
.L_8:
        /*000c*/ 	.word	0x00000000
        /*0010*/ 	.short	0x0002
        /*0012*/ 	.short	0x0010
        /*0014*/ 	.byte	0x00, 0xf5, 0x21, 0x00


	//----- nvinfo : EIATTR_KPARAM_INFO
	.align		4
.L_9:
        /*0018*/ 	.byte	0x04, 0x17
        /*001a*/ 	.short	(.L_11 - .L_10)
.L_10:
        /*001c*/ 	.word	0x00000000
        /*0020*/ 	.short	0x0001
        /*0022*/ 	.short	0x0008
        /*0024*/ 	.byte	0x00, 0xf5, 0x21, 0x00


	//----- nvinfo : EIATTR_KPARAM_INFO
	.align		4
.L_11:
        /*0028*/ 	.byte	0x04, 0x17
        /*002a*/ 	.short	(.L_13 - .L_12)
.L_12:
        /*002c*/ 	.word	0x00000000
        /*0030*/ 	.short	0x0000
        /*0032*/ 	.short	0x0000
        /*0034*/ 	.byte	0x00, 0xf5, 0x21, 0x00


	//----- nvinfo : EIATTR_SPARSE_MMA_MASK
	.align		4
.L_13:
        /*0038*/ 	.byte	0x03, 0x50
        /*003a*/ 	.short	0x0000


	//----- nvinfo : EIATTR_MAXREG_COUNT
	.align		4
        /*003c*/ 	.byte	0x03, 0x1b
        /*003e*/ 	.short	0x00ff


	//----- nvinfo : EIATTR_MERCURY_ISA_VERSION
	.align		4
        /*0040*/ 	.byte	0x03, 0x5f
        /*0042*/ 	.short	0x0101


	//----- nvinfo : EIATTR_VRC_CTA_INIT_COUNT
	.align		4
        /*0044*/ 	.byte	0x02, 0x4a
	.zero		1
	.zero		1


	//----- nvinfo : EIATTR_EXIT_INSTR_OFFSETS
	.align		4
        /*0048*/ 	.byte	0x04, 0x1c
        /*004a*/ 	.short	(.L_15 - .L_14)


	//   ....[0]....
.L_14:
        /*004c*/ 	.word	0x000000b0


	//   ....[1]....
        /*0050*/ 	.word	0x000001c0


	//----- nvinfo : EIATTR_CBANK_PARAM_SIZE
	.align		4
.L_15:
        /*0054*/ 	.byte	0x03, 0x19
        /*0056*/ 	.short	0x0018


	//----- nvinfo : EIATTR_PARAM_CBANK
	.align		4
        /*0058*/ 	.byte	0x04, 0x0a
        /*005a*/ 	.short	(.L_17 - .L_16)
	.align		4
.L_16:
        /*005c*/ 	.word	index@(.nv.constant0._Z10matmul_gpuPfS_S_)
        /*0060*/ 	.short	0x0380
        /*0062*/ 	.short	0x0018


	//----- nvinfo : EIATTR_SW_WAR
	.align		4
.L_17:
        /*0064*/ 	.byte	0x04, 0x36
        /*0066*/ 	.short	(.L_19 - .L_18)
.L_18:
        /*0068*/ 	.word	0x00000008
.L_19:


//--------------------- .nv.callgraph             --------------------------
	.section	.nv.callgraph,"",@"SHT_CUDA_CALLGRAPH"
	.align	4
	.sectionentsize	8
	.align		4
        /*0000*/ 	.word	0x00000000
	.align		4
        /*0004*/ 	.word	0xffffffff
	.align		4
        /*0008*/ 	.word	0x00000000
	.align		4
        /*000c*/ 	.word	0xfffffffe
	.align		4
        /*0010*/ 	.word	0x00000000
	.align		4
        /*0014*/ 	.word	0xfffffffd
	.align		4
        /*0018*/ 	.word	0x00000000
	.align		4
        /*001c*/ 	.word	0xfffffffc


//--------------------- .text._Z10matmul_gpuPfS_S_ --------------------------
	.section	.text._Z10matmul_gpuPfS_S_,"ax",@progbits
	.align	128
        .global         _Z10matmul_gpuPfS_S_
        .type           _Z10matmul_gpuPfS_S_,@function
        .size           _Z10matmul_gpuPfS_S_,(.L_x_1 - _Z10matmul_gpuPfS_S_)
        .other          _Z10matmul_gpuPfS_S_,@"STO_CUDA_ENTRY STV_DEFAULT"
_Z10matmul_gpuPfS_S_:
.text._Z10matmul_gpuPfS_S_:
[----:B------:R-:W-:Y:S01]  /*0000*/  LDC R1, c[0x0][0x37c] ;  /* 0x0000df00ff017b82 */ /* 0x000fe20000000800 */
[----:B------:R-:W0:Y:S07]  /*0010*/  S2R R2, SR_TID.X ;  /* 0x0000000000027919 */ /* 0x000e2e0000002100 */
[----:B------:R-:W1:Y:S01]  /*0020*/  LDC R0, c[0x0][0x364] ;  /* 0x0000d900ff007b82 */ /* 0x000e620000000800 */
[----:B------:R-:W1:Y:S07]  /*0030*/  S2R R3, SR_TID.Y ;  /* 0x0000000000037919 */ /* 0x000e6e0000002200 */
[----:B------:R-:W0:Y:S08]  /*0040*/  S2UR UR5, SR_CTAID.X ;  /* 0x00000000000579c3 */ /* 0x000e300000002500 */
[----:B------:R-:W0:Y:S08]  /*0050*/  LDC R9, c[0x0][0x360] ;  /* 0x0000d800ff097b82 */ /* 0x000e300000000800 */
[----:B------:R-:W1:Y:S01]  /*0060*/  S2UR UR4, SR_CTAID.Y ;  /* 0x00000000000479c3 */ /* 0x000e620000002600 */
[----:B0-----:R-:W-:-:S05]  /*0070*/  IMAD R9, R9, UR5, R2 ;  /* 0x0000000509097c24 */ /* 0x001fca000f8e0202 */
[----:B------:R-:W-:Y:S01]  /*0080*/  ISETP.GT.AND P0, PT, R9, 0x1, PT ;  /* 0x000000010900780c */ /* 0x000fe20003f04270 */
[----:B-1----:R-:W-:-:S05]  /*0090*/  IMAD R0, R0, UR4, R3 ;  /* 0x0000000400007c24 */ /* 0x002fca000f8e0203 */
[----:B------:R-:W-:-:S13]  /*00a0*/  ISETP.GT.U32.OR P0, PT, R0, 0x1, P0 ;  /* 0x000000010000780c */ /* 0x000fda0000704470 */
[----:B------:R-:W-:Y:S05]  /*00b0*/  @P0 EXIT ;  /* 0x000000000000094d */ /* 0x000fea0003800000 */
[----:B------:R-:W0:Y:S01]  /*00c0*/  LDC.64 R2, c[0x0][0x380] ;  /* 0x0000e000ff027b82 */ /* 0x000e220000000a00 */
[----:B------:R-:W1:Y:S01]  /*00d0*/  LDCU.64 UR4, c[0x0][0x358] ;  /* 0x00006b00ff0477ac */ /* 0x000e620008000a00 */
[----:B------:R-:W-:-:S06]  /*00e0*/  SHF.L.U32 R8, R0, 0x1, RZ ;  /* 0x0000000100087819 */ /* 0x000fcc00000006ff */
[----:B------:R-:W2:Y:S08]  /*00f0*/  LDC.64 R4, c[0x0][0x388] ;  /* 0x0000e200ff047b82 */ /* 0x000eb00000000a00 */
[----:B------:R-:W3:Y:S01]  /*0100*/  LDC.64 R6, c[0x0][0x390] ;  /* 0x0000e400ff067b82 */ /* 0x000ee20000000a00 */
[----:B0-----:R-:W-:-:S05]  /*0110*/  IMAD.WIDE.U32 R2, R8, 0x4, R2 ;  /* 0x0000000408027825 */ /* 0x001fca00078e0002 */
[----:B-1----:R-:W4:Y:S01]  /*0120*/  LDG.E R0, desc[UR4][R2.64] ;  /* 0x0000000402007981 */ /* 0x002f22000c1e1900 */
[----:B--2---:R-:W-:-:S03]  /*0130*/  IMAD.WIDE R4, R9, 0x4, R4 ;  /* 0x0000000409047825 */ /* 0x004fc600078e0204 */
[----:B------:R-:W2:Y:S04]  /*0140*/  LDG.E R13, desc[UR4][R2.64+0x4] ;  /* 0x00000404020d7981 */ /* 0x000ea8000c1e1900 */
[----:B------:R-:W4:Y:S04]  /*0150*/  LDG.E R11, desc[UR4][R4.64] ;  /* 0x00000004040b7981 */ /* 0x000f28000c1e1900 */
[----:B------:R-:W2:Y:S01]  /*0160*/  LDG.E R10, desc[UR4][R4.64+0x8] ;  /* 0x00000804040a7981 */ /* 0x000ea2000c1e1900 */
[----:B------:R-:W-:-:S05]  /*0170*/  IADD3 R9, PT, PT, R9, R8, RZ ;  /* 0x0000000809097210 */ /* 0x000fca0007ffe0ff */
[----:B---3--:R-:W-:-:S04]  /*0180*/  IMAD.WIDE R6, R9, 0x4, R6 ;  /* 0x0000000409067825 */ /* 0x008fc800078e0206 */
[----:B----4-:R-:W-:-:S04]  /*0190*/  FFMA R0, R0, R11, RZ ;  /* 0x0000000b00007223 */ /* 0x010fc800000000ff */
[----:B--2---:R-:W-:-:S05]  /*01a0*/  FFMA R13, R13, R10, R0 ;  /* 0x0000000a0d0d7223 */ /* 0x004fca0000000000 */
[----:B------:R-:W-:Y:S01]  /*01b0*/  STG.E desc[UR4][R6.64], R13 ;  /* 0x0000000d06007986 */ /* 0x000fe2000c101904 */
[----:B------:R-:W-:Y:S05]  /*01c0*/  EXIT ;  /* 0x000000000000794d */ /* 0x000fea0003800000 */
.L_x_0:
[----:B------:R-:W-:-:S00]  /*01d0*/  BRA `(.L_x_0) ;  /* 0xfffffffc00fc7947 */ /* 0x000fc0000383ffff */
[----:B------:R-:W-:-:S00]  /*01e0*/  NOP ;  /* 0x0000000000007918 */ /* 0x000fc00000000000 */
        /* <DEDUP_REMOVED lines=9> */
.L_x_1:


//--------------------- .nv.shared.reserved.0     --------------------------
	.section	.nv.shared.reserved.0,"aw",@nobits
	.weak		__nv_reservedSMEM_offset_0_alias
	.size		__nv_reservedSMEM_offset_0_alias, 0, 64
	.other		__nv_reservedSMEM_offset_0_alias,@"STO_CUDA_RESERVED_SHARED STV_DEFAULT"
__nv_reservedSMEM_offset_0_alias:
	.zero		0
	.zero		64


//--------------------- .nv.constant0._Z10matmul_gpuPfS_S_ --------------------------
	.section	.nv.constant0._Z10matmul_gpuPfS_S_,"a",@progbits
	.sectionflags	@""
	.align	4
.nv.constant0._Z10matmul_gpuPfS_S_:
	.zero		920


//--------------------- SYMBOLS --------------------------

	.type		.nv.reservedSmem.offset0,@object
	.size		.nv.reservedSmem.offset0,0x4
